	.headerflags	@"EF_CUDA_TEXMODE_UNIFIED EF_CUDA_64BIT_ADDRESS EF_CUDA_ACCELERATORS EF_CUDA_SM90 EF_CUDA_VIRTUAL_SM(EF_CUDA_SM90)"
	.elftype	@"ET_EXEC"


//--------------------- .nv.info                  --------------------------
	.section	.nv.info,"",@"SHT_CUDA_INFO"
	.align	4


	//----- nvinfo : EIATTR_REGCOUNT
	.align		4
        /*0000*/ 	.byte	0x04, 0x2f
        /*0002*/ 	.short	(.L_3 - .L_2)
	.align		4
.L_2:
        /*0004*/ 	.word	index@(triton_poi_fused__native_batch_norm_legit_no_training_add_convolution_63)
        /*0008*/ 	.word	0x00000020


	//----- nvinfo : EIATTR_MIN_STACK_SIZE
	.align		4
.L_3:
        /*000c*/ 	.byte	0x04, 0x12
        /*000e*/ 	.short	(.L_5 - .L_4)
	.align		4
.L_4:
        /*0010*/ 	.word	index@(triton_poi_fused__native_batch_norm_legit_no_training_add_convolution_63)
        /*0014*/ 	.word	0x00000000


	//----- nvinfo : EIATTR_FRAME_SIZE
	.align		4
.L_5:
        /*0018*/ 	.byte	0x04, 0x11
        /*001a*/ 	.short	(.L_7 - .L_6)
	.align		4
.L_6:
        /*001c*/ 	.word	index@(triton_poi_fused__native_batch_norm_legit_no_training_add_convolution_63)
        /*0020*/ 	.word	0x00000000


	//----- nvinfo : EIATTR_MIN_STACK_SIZE
	.align		4
.L_7:
        /*0024*/ 	.byte	0x04, 0x12
        /*0026*/ 	.short	(.L_9 - .L_8)
	.align		4
.L_8:
        /*0028*/ 	.word	index@(triton_poi_fused__native_batch_norm_legit_no_training_add_convolution_63)
        /*002c*/ 	.word	0x00000000
.L_9:


//--------------------- .nv.info.triton_poi_fused__native_batch_norm_legit_no_training_add_convolution_63 --------------------------
	.section	.nv.info.triton_poi_fused__native_batch_norm_legit_no_training_add_convolution_63,"",@"SHT_CUDA_INFO"
	.sectionflags	@""
	.align	4


	//----- nvinfo : EIATTR_CUDA_API_VERSION
	.align		4
        /*0000*/ 	.byte	0x04, 0x37
        /*0002*/ 	.short	(.L_11 - .L_10)
.L_10:
        /*0004*/ 	.word	0x0000007c


	//----- nvinfo : EIATTR_KPARAM_INFO
	.align		4
.L_11:
        /*0008*/ 	.byte	0x04, 0x17
        /*000a*/ 	.short	(.L_13 - .L_12)
.L_12:
        /*000c*/ 	.word	0x00000000
        /*0010*/ 	.short	0x000d
        /*0012*/ 	.short	0x0068
        /*0014*/ 	.byte	0x00, 0xf0, 0x11, 0x00


	//----- nvinfo : EIATTR_KPARAM_INFO
	.align		4
.L_13:
        /*0018*/ 	.byte	0x04, 0x17
        /*001a*/ 	.short	(.L_15 - .L_14)
.L_14:
        /*001c*/ 	.word	0x00000000
        /*0020*/ 	.short	0x000c
        /*0022*/ 	.short	0x0060
        /*0024*/ 	.byte	0x00, 0xf4, 0x21, 0x00


	//----- nvinfo : EIATTR_KPARAM_INFO
	.align		4
.L_15:
        /*0028*/ 	.byte	0x04, 0x17
        /*002a*/ 	.short	(.L_17 - .L_16)
.L_16:
        /*002c*/ 	.word	0x00000000
        /*0030*/ 	.short	0x000b
        /*0032*/ 	.short	0x0058
        /*0034*/ 	.byte	0x00, 0xf4, 0x21, 0x00


	//----- nvinfo : EIATTR_KPARAM_INFO
	.align		4
.L_17:
        /*0038*/ 	.byte	0x04, 0x17
        /*003a*/ 	.short	(.L_19 - .L_18)
.L_18:
        /*003c*/ 	.word	0x00000000
        /*0040*/ 	.short	0x000a
        /*0042*/ 	.short	0x0050
        /*0044*/ 	.byte	0x00, 0xf4, 0x21, 0x00


	//----- nvinfo : EIATTR_KPARAM_INFO
	.align		4
.L_19:
        /*0048*/ 	.byte	0x04, 0x17
        /*004a*/ 	.short	(.L_21 - .L_20)
.L_20:
        /*004c*/ 	.word	0x00000000
        /*0050*/ 	.short	0x0009
        /*0052*/ 	.short	0x0048
        /*0054*/ 	.byte	0x00, 0xf4, 0x21, 0x00


	//----- nvinfo : EIATTR_KPARAM_INFO
	.align		4
.L_21:
        /*0058*/ 	.byte	0x04, 0x17
        /*005a*/ 	.short	(.L_23 - .L_22)
.L_22:
        /*005c*/ 	.word	0x00000000
        /*0060*/ 	.short	0x0008
        /*0062*/ 	.short	0x0040
        /*0064*/ 	.byte	0x00, 0xf4, 0x21, 0x00


	//----- nvinfo : EIATTR_KPARAM_INFO
	.align		4
.L_23:
        /*0068*/ 	.byte	0x04, 0x17
        /*006a*/ 	.short	(.L_25 - .L_24)
.L_24:
        /*006c*/ 	.word	0x00000000
        /*0070*/ 	.short	0x0007
        /*0072*/ 	.short	0x0038
        /*0074*/ 	.byte	0x00, 0xf4, 0x21, 0x00


	//----- nvinfo : EIATTR_KPARAM_INFO
	.align		4
.L_25:
        /*0078*/ 	.byte	0x04, 0x17
        /*007a*/ 	.short	(.L_27 - .L_26)
.L_26:
        /*007c*/ 	.word	0x00000000
        /*0080*/ 	.short	0x0006
        /*0082*/ 	.short	0x0030
        /*0084*/ 	.byte	0x00, 0xf4, 0x21, 0x00


	//----- nvinfo : EIATTR_KPARAM_INFO
	.align		4
.L_27:
        /*0088*/ 	.byte	0x04, 0x17
        /*008a*/ 	.short	(.L_29 - .L_28)
.L_28:
        /*008c*/ 	.word	0x00000000
        /*0090*/ 	.short	0x0005
        /*0092*/ 	.short	0x0028
        /*0094*/ 	.byte	0x00, 0xf4, 0x21, 0x00


	//----- nvinfo : EIATTR_KPARAM_INFO
	.align		4
.L_29:
        /*0098*/ 	.byte	0x04, 0x17
        /*009a*/ 	.short	(.L_31 - .L_30)
.L_30:
        /*009c*/ 	.word	0x00000000
        /*00a0*/ 	.short	0x0004
        /*00a2*/ 	.short	0x0020
        /*00a4*/ 	.byte	0x00, 0xf4, 0x21, 0x00


	//----- nvinfo : EIATTR_KPARAM_INFO
	.align		4
.L_31:
        /*00a8*/ 	.byte	0x04, 0x17
        /*00aa*/ 	.short	(.L_33 - .L_32)
.L_32:
        /*00ac*/ 	.word	0x00000000
        /*00b0*/ 	.short	0x0003
        /*00b2*/ 	.short	0x0018
        /*00b4*/ 	.byte	0x00, 0xf4, 0x21, 0x00


	//----- nvinfo : EIATTR_KPARAM_INFO
	.align		4
.L_33:
        /*00b8*/ 	.byte	0x04, 0x17
        /*00ba*/ 	.short	(.L_35 - .L_34)
.L_34:
        /*00bc*/ 	.word	0x00000000
        /*00c0*/ 	.short	0x0002
        /*00c2*/ 	.short	0x0010
        /*00c4*/ 	.byte	0x00, 0xf4, 0x21, 0x00


	//----- nvinfo : EIATTR_KPARAM_INFO
	.align		4
.L_35:
        /*00c8*/ 	.byte	0x04, 0x17
        /*00ca*/ 	.short	(.L_37 - .L_36)
.L_36:
        /*00cc*/ 	.word	0x00000000
        /*00d0*/ 	.short	0x0001
        /*00d2*/ 	.short	0x0008
        /*00d4*/ 	.byte	0x00, 0xf4, 0x21, 0x00


	//----- nvinfo : EIATTR_KPARAM_INFO
	.align		4
.L_37:
        /*00d8*/ 	.byte	0x04, 0x17
        /*00da*/ 	.short	(.L_39 - .L_38)
.L_38:
        /*00dc*/ 	.word	0x00000000
        /*00e0*/ 	.short	0x0000
        /*00e2*/ 	.short	0x0000
        /*00e4*/ 	.byte	0x00, 0xf4, 0x21, 0x00


	//----- nvinfo : EIATTR_SPARSE_MMA_MASK
	.align		4
.L_39:
        /*00e8*/ 	.byte	0x03, 0x50
        /*00ea*/ 	.short	0x0000


	//----- nvinfo : EIATTR_MAXREG_COUNT
	.align		4
        /*00ec*/ 	.byte	0x03, 0x1b
        /*00ee*/ 	.short	0x00ff


	//----- nvinfo : EIATTR_EXIT_INSTR_OFFSETS
	.align		4
        /*00f0*/ 	.byte	0x04, 0x1c
        /*00f2*/ 	.short	(.L_41 - .L_40)


	//   ....[0]....
.L_40:
        /*00f4*/ 	.word	0x00000580


	//   ....[1]....
        /*00f8*/ 	.word	0x000005a0


	//----- nvinfo : EIATTR_REQNTID
	.align		4
.L_41:
        /*00fc*/ 	.byte	0x04, 0x10
        /*00fe*/ 	.short	(.L_43 - .L_42)
.L_42:
        /*0100*/ 	.word	0x00000080
        /*0104*/ 	.word	0x00000001
        /*0108*/ 	.word	0x00000001


	//----- nvinfo : EIATTR_CBANK_PARAM_SIZE
	.align		4
.L_43:
        /*010c*/ 	.byte	0x03, 0x19
        /*010e*/ 	.short	0x006c


	//----- nvinfo : EIATTR_PARAM_CBANK
	.align		4
        /*0110*/ 	.byte	0x04, 0x0a
        /*0112*/ 	.short	(.L_45 - .L_44)
	.align		4
.L_44:
        /*0114*/ 	.word	index@(.nv.constant0.triton_poi_fused__native_batch_norm_legit_no_training_add_convolution_63)
        /*0118*/ 	.short	0x0210
        /*011a*/ 	.short	0x006c


	//----- nvinfo : EIATTR_SW_WAR
	.align		4
.L_45:
        /*011c*/ 	.byte	0x04, 0x36
        /*011e*/ 	.short	(.L_47 - .L_46)
.L_46:
        /*0120*/ 	.word	0x00000008
.L_47:


//--------------------- .nv.callgraph             --------------------------
	.section	.nv.callgraph,"",@"SHT_CUDA_CALLGRAPH"
	.align	4
	.sectionentsize	8
	.align		4
        /*0000*/ 	.word	0x00000000
	.align		4
        /*0004*/ 	.word	0xffffffff
	.align		4
        /*0008*/ 	.word	0x00000000
	.align		4
        /*000c*/ 	.word	0xfffffffe
	.align		4
        /*0010*/ 	.word	0x00000000
	.align		4
        /*0014*/ 	.word	0xfffffffd
	.align		4
        /*0018*/ 	.word	0x00000000
	.align		4
        /*001c*/ 	.word	0xfffffffc


//--------------------- .nv.constant4             --------------------------
	.section	.nv.constant4,"a",@progbits
	.align	8
	.align		8
.nv.constant4:
        /*0000*/ 	.dword	_$_str
	.align		8
        /*0008*/ 	.dword	_$_str_$_2


//--------------------- .text.triton_poi_fused__native_batch_norm_legit_no_training_add_convolution_63 --------------------------
	.section	.text.triton_poi_fused__native_batch_norm_legit_no_training_add_convolution_63,"ax",@progbits
	.align	128
        .global         triton_poi_fused__native_batch_norm_legit_no_training_add_convolution_63
        .type           triton_poi_fused__native_batch_norm_legit_no_training_add_convolution_63,@function
        .size           triton_poi_fused__native_batch_norm_legit_no_training_add_convolution_63,(.L_x_1 - triton_poi_fused__native_batch_norm_legit_no_training_add_convolution_63)
        .other          triton_poi_fused__native_batch_norm_legit_no_training_add_convolution_63,@"STO_CUDA_ENTRY STV_DEFAULT"
triton_poi_fused__native_batch_norm_legit_no_training_add_convolution_63:
.text.triton_poi_fused__native_batch_norm_legit_no_training_add_convolution_63:
[----:B------:R-:W0:Y:S01]  /*0000*/  LDC R1, c[0x0][0x28] ;  /* 0x00000a00ff017b82 */ /* 0x000e220000000800 */
[----:B------:R-:W1:Y:S07]  /*0010*/  S2R R8, SR_TID.X ;  /* 0x0000000000087919 */ /* 0x000e6e0000002100 */
[----:B------:R-:W2:Y:S01]  /*0020*/  LDC.64 R6, c[0x0][0x238] ;  /* 0x00008e00ff067b82 */ /* 0x000ea20000000a00 */
[----:B------:R-:W-:Y:S01]  /*0030*/  CS2R R4, SRZ ;  /* 0x0000000000047805 */ /* 0x000fe2000001ff00 */
[----:B------:R-:W-:Y:S01]  /*0040*/  ULDC.64 UR4, c[0x0][0x208] ;  /* 0x0000820000047ab9 */ /* 0x000fe20000000a00 */
[----:B------:R-:W3:Y:S05]  /*0050*/  S2R R9, SR_CTAID.X ;  /* 0x0000000000097919 */ /* 0x000eea0000002500 */
[----:B------:R-:W4:Y:S08]  /*0060*/  LDC.64 R18, c[0x0][0x258] ;  /* 0x00009600ff127b82 */ /* 0x000f300000000a00 */
[----:B------:R-:W5:Y:S08]  /*0070*/  LDC.64 R28, c[0x0][0x228] ;  /* 0x00008a00ff1c7b82 */ /* 0x000f700000000a00 */
[----:B------:R-:W5:Y:S01]  /*0080*/  LDC.64 R10, c[0x0][0x210] ;  /* 0x00008400ff0a7b82 */ /* 0x000f620000000a00 */
[----:B-1----:R-:W-:-:S07]  /*0090*/  LOP3.LUT R8, R8, 0x7f, RZ, 0xc0, !PT ;  /* 0x0000007f08087812 */ /* 0x002fce00078ec0ff */
[----:B------:R-:W1:Y:S01]  /*00a0*/  LDC.64 R12, c[0x0][0x218] ;  /* 0x00008600ff0c7b82 */ /* 0x000e620000000a00 */
[----:B---3--:R-:W-:Y:S01]  /*00b0*/  LEA R9, R9, R8, 0x7 ;  /* 0x0000000809097211 */ /* 0x008fe200078e38ff */
[----:B------:R-:W-:-:S03]  /*00c0*/  HFMA2.MMA R8, -RZ, RZ, 0, 0 ;  /* 0x00000000ff087435 */ /* 0x000fc600000001ff */
[----:B------:R-:W-:-:S03]  /*00d0*/  ISETP.GE.AND P4, PT, R9, 0x1e90, PT ;  /* 0x00001e900900780c */ /* 0x000fc60003f86270 */
[----:B------:R-:W3:Y:S04]  /*00e0*/  LDC.64 R26, c[0x0][0x230] ;  /* 0x00008c00ff1a7b82 */ /* 0x000ee80000000a00 */
[----:B------:R-:W-:-:S04]  /*00f0*/  IMAD.HI R0, R9, -0x79fac3cb, R8 ;  /* 0x86053c3509007827 */ /* 0x000fc800078e0208 */
[----:B------:R-:W1:Y:S01]  /*0100*/  LDC.64 R22, c[0x0][0x250] ;  /* 0x00009400ff167b82 */ /* 0x000e620000000a00 */
[----:B------:R-:W-:-:S04]  /*0110*/  SHF.R.U32.HI R3, RZ, 0x1f, R0 ;  /* 0x0000001fff037819 */ /* 0x000fc80000011600 */
[----:B------:R-:W-:-:S03]  /*0120*/  LEA.HI.SX32 R3, R0, R3, 0x18 ;  /* 0x0000000300037211 */ /* 0x000fc600078fc2ff */
[----:B------:R-:W1:Y:S02]  /*0130*/  LDC.64 R14, c[0x0][0x240] ;  /* 0x00009000ff0e7b82 */ /* 0x000e640000000a00 */
[----:B------:R-:W-:-:S04]  /*0140*/  IMAD R25, R3, -0x1e9, R9 ;  /* 0xfffffe1703197824 */ /* 0x000fc800078e0209 */
[C---:B--2---:R-:W-:Y:S02]  /*0150*/  IMAD.WIDE R6, R25.reuse, 0x4, R6 ;  /* 0x0000000419067825 */ /* 0x044fe400078e0206 */
[----:B------:R-:W2:Y:S02]  /*0160*/  LDC.64 R2, c[0x0][0x220] ;  /* 0x00008800ff027b82 */ /* 0x000ea40000000a00 */
[C---:B----4-:R-:W-:Y:S01]  /*0170*/  IMAD.WIDE R18, R25.reuse, 0x4, R18 ;  /* 0x0000000419127825 */ /* 0x050fe200078e0212 */
[----:B------:R-:W4:Y:S04]  /*0180*/  @!P4 LDG.E.EL R4, desc[UR4][R6.64] ;  /* 0x000000040604c981 */ /* 0x000f28000c2e1900 */
[----:B------:R1:W4:Y:S01]  /*0190*/  @!P4 LDG.E.EL R8, desc[UR4][R18.64] ;  /* 0x000000041208c981 */ /* 0x000322000c2e1900 */
[----:B------:R-:W3:Y:S08]  /*01a0*/  LDC.64 R16, c[0x0][0x248] ;  /* 0x00009200ff107b82 */ /* 0x000ef00000000a00 */
[----:B------:R-:W3:Y:S01]  /*01b0*/  LDC.64 R20, c[0x0][0x268] ;  /* 0x00009a00ff147b82 */ /* 0x000ee20000000a00 */
[----:B------:R-:W-:Y:S01]  /*01c0*/  MOV R0, RZ ;  /* 0x000000ff00007202 */ /* 0x000fe20000000f00 */
[----:B--2---:R-:W-:-:S06]  /*01d0*/  IMAD.WIDE R2, R25, 0x4, R2 ;  /* 0x0000000419027825 */ /* 0x004fcc00078e0202 */
[----:B01----:R-:W0:Y:S01]  /*01e0*/  LDC.64 R18, c[0x0][0x260] ;  /* 0x00009800ff127b82 */ /* 0x003e220000000a00 */
[----:B------:R-:W-:Y:S01]  /*01f0*/  CS2R R6, SRZ ;  /* 0x0000000000067805 */ /* 0x000fe2000001ff00 */
[----:B------:R1:W2:Y:S01]  /*0200*/  @!P4 LDG.E.EL R5, desc[UR4][R2.64] ;  /* 0x000000040205c981 */ /* 0x0002a2000c2e1900 */
[----:B-----5:R-:W-:-:S04]  /*0210*/  IMAD.WIDE R28, R25, 0x4, R28 ;  /* 0x00000004191c7825 */ /* 0x020fc800078e021c */
[C---:B------:R-:W-:Y:S01]  /*0220*/  IMAD.WIDE R10, R9.reuse, 0x4, R10 ;  /* 0x00000004090a7825 */ /* 0x040fe200078e020a */
[----:B------:R-:W5:Y:S03]  /*0230*/  @!P4 LDG.E.EL R7, desc[UR4][R28.64] ;  /* 0x000000041c07c981 */ /* 0x000f66000c2e1900 */
[----:B------:R-:W-:Y:S01]  /*0240*/  IMAD.WIDE R12, R9, 0x4, R12 ;  /* 0x00000004090c7825 */ /* 0x000fe200078e020c */
[----:B-1----:R-:W-:-:S03]  /*0250*/  CS2R R2, SRZ ;  /* 0x0000000000027805 */ /* 0x002fc6000001ff00 */
[C---:B---3--:R-:W-:Y:S01]  /*0260*/  IMAD.WIDE R26, R25.reuse, 0x4, R26 ;  /* 0x00000004191a7825 */ /* 0x048fe200078e021a */
[----:B------:R-:W5:Y:S03]  /*0270*/  @!P4 LDG.E R0, desc[UR4][R12.64] ;  /* 0x000000040c00c981 */ /* 0x000f66000c1e1900 */
[C---:B------:R-:W-:Y:S01]  /*0280*/  IMAD.WIDE R22, R25.reuse, 0x4, R22 ;  /* 0x0000000419167825 */ /* 0x040fe200078e0216 */
[----:B------:R-:W2:Y:S03]  /*0290*/  @!P4 LDG.E R2, desc[UR4][R10.64] ;  /* 0x000000040a02c981 */ /* 0x000ea6000c1e1900 */
[C---:B------:R-:W-:Y:S01]  /*02a0*/  IMAD.WIDE R14, R25.reuse, 0x4, R14 ;  /* 0x00000004190e7825 */ /* 0x040fe200078e020e */
[----:B------:R1:W3:Y:S03]  /*02b0*/  @!P4 LDG.E.EL R6, desc[UR4][R26.64] ;  /* 0x000000041a06c981 */ /* 0x0002e6000c2e1900 */
[C---:B------:R-:W-:Y:S01]  /*02c0*/  IMAD.WIDE R16, R25.reuse, 0x4, R16 ;  /* 0x0000000419107825 */ /* 0x040fe200078e0210 */
[----:B------:R-:W3:Y:S03]  /*02d0*/  @!P4 LDG.E.EL R3, desc[UR4][R22.64] ;  /* 0x000000041603c981 */ /* 0x000ee6000c2e1900 */
[----:B0-----:R-:W-:Y:S01]  /*02e0*/  IMAD.WIDE R18, R25, 0x4, R18 ;  /* 0x0000000419127825 */ /* 0x001fe200078e0212 */
[----:B-1----:R-:W-:-:S03]  /*02f0*/  CS2R R26, SRZ ;  /* 0x00000000001a7805 */ /* 0x002fc6000001ff00 */
[----:B------:R-:W-:Y:S01]  /*0300*/  IMAD.WIDE R20, R25, 0x4, R20 ;  /* 0x0000000419147825 */ /* 0x000fe200078e0214 */
[----:B------:R-:W-:Y:S02]  /*0310*/  CS2R R24, SRZ ;  /* 0x0000000000187805 */ /* 0x000fe4000001ff00 */
[----:B------:R0:W3:Y:S04]  /*0320*/  @!P4 LDG.E.EL R26, desc[UR4][R14.64] ;  /* 0x000000040e1ac981 */ /* 0x0000e8000c2e1900 */
[----:B------:R1:W3:Y:S04]  /*0330*/  @!P4 LDG.E.EL R25, desc[UR4][R16.64] ;  /* 0x000000041019c981 */ /* 0x0002e8000c2e1900 */
[----:B------:R-:W3:Y:S01]  /*0340*/  @!P4 LDG.E.EL R27, desc[UR4][R18.64] ;  /* 0x00000004121bc981 */ /* 0x000ee2000c2e1900 */
[----:B0-----:R-:W0:Y:S03]  /*0350*/  LDC.64 R14, c[0x0][0x270] ;  /* 0x00009c00ff0e7b82 */ /* 0x001e260000000a00 */
[----:B------:R-:W3:Y:S01]  /*0360*/  @!P4 LDG.E.EL R24, desc[UR4][R20.64] ;  /* 0x000000041418c981 */ /* 0x000ee2000c2e1900 */
[----:B0-----:R-:W-:-:S04]  /*0370*/  IMAD.WIDE R14, R9, 0x4, R14 ;  /* 0x00000004090e7825 */ /* 0x001fc800078e020e */
[----:B----4-:R-:W-:Y:S01]  /*0380*/  FADD R4, R4, 9.9999997473787516356e-06 ;  /* 0x3727c5ac04047421 */ /* 0x010fe20000000000 */
[----:B------:R-:W-:-:S03]  /*0390*/  FADD R8, R8, 9.9999997473787516356e-06 ;  /* 0x3727c5ac08087421 */ /* 0x000fc60000000000 */
[----:B------:R-:W0:Y:S08]  /*03a0*/  MUFU.SQRT R22, R4 ;  /* 0x0000000400167308 */ /* 0x000e300000002000 */
[----:B------:R-:W4:Y:S01]  /*03b0*/  MUFU.SQRT R23, R8 ;  /* 0x0000000800177308 */ /* 0x000f220000002000 */
[C---:B0-----:R-:W-:Y:S02]  /*03c0*/  FSETP.GT.AND P0, PT, R22.reuse, 8.50705917302346158658e+37, PT ;  /* 0x7e8000001600780b */ /* 0x041fe40003f04000 */
[----:B------:R-:W-:-:S02]  /*03d0*/  FSETP.GEU.AND P2, PT, R22, 1.175494350822287508e-38, PT ;  /* 0x008000001600780b */ /* 0x000fc40003f4e000 */
[C---:B----4-:R-:W-:Y:S02]  /*03e0*/  FSETP.GT.AND P1, PT, R23.reuse, 8.50705917302346158658e+37, PT ;  /* 0x7e8000001700780b */ /* 0x050fe40003f24000 */
[----:B------:R-:W-:-:S07]  /*03f0*/  FSETP.GEU.AND P3, PT, R23, 1.175494350822287508e-38, PT ;  /* 0x008000001700780b */ /* 0x000fce0003f6e000 */
[----:B------:R-:W-:Y:S01]  /*0400*/  @P0 FMUL R22, R22, 0.25 ;  /* 0x3e80000016160820 */ /* 0x000fe20000400000 */
[----:B------:R-:W-:-:S03]  /*0410*/  HFMA2.MMA R4, -RZ, RZ, 1.625, 0 ;  /* 0x3e800000ff047435 */ /* 0x000fc600000001ff */
[----:B------:R-:W-:Y:S01]  /*0420*/  @!P2 FMUL R22, R22, 16777216 ;  /* 0x4b8000001616a820 */ /* 0x000fe20000400000 */
[----:B------:R-:W-:-:S04]  /*0430*/  @P1 FMUL R23, R23, 0.25 ;  /* 0x3e80000017171820 */ /* 0x000fc80000400000 */
[----:B------:R-:W-:Y:S01]  /*0440*/  @!P3 FMUL R23, R23, 16777216 ;  /* 0x4b8000001717b820 */ /* 0x000fe20000400000 */
[----:B------:R-:W0:Y:S01]  /*0450*/  MUFU.RCP R22, R22 ;  /* 0x0000001600167308 */ /* 0x000e220000001000 */
[----:B-1----:R-:W-:-:S07]  /*0460*/  FSEL R17, R4, 1, P0 ;  /* 0x3f80000004117808 */ /* 0x002fce0000000000 */
[----:B------:R-:W1:Y:S01]  /*0470*/  MUFU.RCP R23, R23 ;  /* 0x0000001700177308 */ /* 0x000e620000001000 */
[----:B------:R-:W-:Y:S01]  /*0480*/  FSEL R4, R4, 1, P1 ;  /* 0x3f80000004047808 */ /* 0x000fe20000800000 */
[----:B------:R-:W-:Y:S01]  /*0490*/  @!P2 FMUL R17, R17, 16777216 ;  /* 0x4b8000001111a820 */ /* 0x000fe20000400000 */
[----:B--2---:R-:W-:Y:S01]  /*04a0*/  FADD R5, R5, R2 ;  /* 0x0000000205057221 */ /* 0x004fe20000000000 */
[----:B-----5:R-:W-:Y:S02]  /*04b0*/  FADD R0, R7, R0 ;  /* 0x0000000007007221 */ /* 0x020fe40000000000 */
[----:B------:R-:W-:Y:S01]  /*04c0*/  @!P3 FMUL R4, R4, 16777216 ;  /* 0x4b8000000404b820 */ /* 0x000fe20000400000 */
[----:B0-----:R-:W-:Y:S01]  /*04d0*/  FMUL R22, R22, R17 ;  /* 0x0000001116167220 */ /* 0x001fe20000400000 */
[----:B---3--:R-:W-:Y:S01]  /*04e0*/  FADD R7, R5, -R6 ;  /* 0x8000000605077221 */ /* 0x008fe20000000000 */
[----:B------:R-:W-:Y:S01]  /*04f0*/  FADD R3, R0, -R3 ;  /* 0x8000000300037221 */ /* 0x000fe20000000000 */
[----:B-1----:R-:W-:-:S02]  /*0500*/  FMUL R4, R23, R4 ;  /* 0x0000000417047220 */ /* 0x002fc40000400000 */
[----:B------:R-:W-:Y:S02]  /*0510*/  FMUL R22, R22, R7 ;  /* 0x0000000716167220 */ /* 0x000fe40000400000 */
[----:B------:R-:W-:Y:S02]  /*0520*/  FMUL R3, R4, R3 ;  /* 0x0000000304037220 */ /* 0x000fe40000400000 */
[----:B------:R-:W-:Y:S01]  /*0530*/  FFMA R22, R22, R26, R25 ;  /* 0x0000001a16167223 */ /* 0x000fe20000000019 */
[----:B------:R0:W-:Y:S01]  /*0540*/  @!P4 STG.E desc[UR4][R10.64], R5 ;  /* 0x000000050a00c986 */ /* 0x0001e2000c101904 */
[----:B------:R-:W-:-:S03]  /*0550*/  FFMA R3, R3, R27, R24 ;  /* 0x0000001b03037223 */ /* 0x000fc60000000018 */
[----:B------:R0:W-:Y:S01]  /*0560*/  @!P4 STG.E desc[UR4][R12.64], R0 ;  /* 0x000000000c00c986 */ /* 0x0001e2000c101904 */
[----:B------:R-:W-:Y:S01]  /*0570*/  FADD R3, R22, R3 ;  /* 0x0000000316037221 */ /* 0x000fe20000000000 */
[----:B0-----:R-:W-:Y:S06]  /*0580*/  @P4 EXIT ;  /* 0x000000000000494d */ /* 0x001fec0003800000 */
[----:B------:R-:W-:Y:S01]  /*0590*/  STG.E desc[UR4][R14.64], R3 ;  /* 0x000000030e007986 */ /* 0x000fe2000c101904 */
[----:B------:R-:W-:Y:S05]  /*05a0*/  EXIT ;  /* 0x000000000000794d */ /* 0x000fea0003800000 */
.L_x_0:
[----:B------:R-:W-:-:S00]  /*05b0*/  BRA `(.L_x_0) ;  /* 0xfffffffc00fc7947 */ /* 0x000fc0000383ffff */
[----:B------:R-:W-:-:S00]  /*05c0*/  NOP ;  /* 0x0000000000007918 */ /* 0x000fc00000000000 */
        /* <DEDUP_REMOVED lines=11> */
.L_x_1:


//--------------------- .nv.global.init           --------------------------
	.section	.nv.global.init,"aw",@progbits
.nv.global.init:
	.type		_$_str,@object
	.size		_$_str,(_$_str_$_2 - _$_str)
_$_str:
        /*0000*/ 	.byte	0x5f, 0x5f, 0x43, 0x55, 0x44, 0x41, 0x5f, 0x46, 0x54, 0x5a, 0x00
	.type		_$_str_$_2,@object
	.size		_$_str_$_2,(.L_1 - _$_str_$_2)
_$_str_$_2:
        /*000b*/ 	.byte	0x5f, 0x5f, 0x43, 0x55, 0x44, 0x41, 0x5f, 0x50, 0x52, 0x45, 0x43, 0x5f, 0x53, 0x51, 0x52, 0x54
        /*001b*/ 	.byte	0x00
.L_1:


//--------------------- .nv.constant0.triton_poi_fused__native_batch_norm_legit_no_training_add_convolution_63 --------------------------
	.section	.nv.constant0.triton_poi_fused__native_batch_norm_legit_no_training_add_convolution_63,"a",@progbits
	.sectionflags	@""
	.align	4
.nv.constant0.triton_poi_fused__native_batch_norm_legit_no_training_add_convolution_63:
	.zero		636
